	.headerflags	@"EF_CUDA_TEXMODE_UNIFIED EF_CUDA_64BIT_ADDRESS EF_CUDA_ACCELERATORS EF_CUDA_SM90 EF_CUDA_VIRTUAL_SM(EF_CUDA_SM90)"
	.elftype	@"ET_EXEC"


//--------------------- .nv.info                  --------------------------
	.section	.nv.info,"",@"SHT_CUDA_INFO"
	.align	4


	//----- nvinfo : EIATTR_REGCOUNT
	.align		4
        /*0000*/ 	.byte	0x04, 0x2f
        /*0002*/ 	.short	(.L_1 - .L_0)
	.align		4
.L_0:
        /*0004*/ 	.word	index@(triton_poi_fused_add_15)
        /*0008*/ 	.word	0x00000020


	//----- nvinfo : EIATTR_MIN_STACK_SIZE
	.align		4
.L_1:
        /*000c*/ 	.byte	0x04, 0x12
        /*000e*/ 	.short	(.L_3 - .L_2)
	.align		4
.L_2:
        /*0010*/ 	.word	index@(triton_poi_fused_add_15)
        /*0014*/ 	.word	0x00000000


	//----- nvinfo : EIATTR_FRAME_SIZE
	.align		4
.L_3:
        /*0018*/ 	.byte	0x04, 0x11
        /*001a*/ 	.short	(.L_5 - .L_4)
	.align		4
.L_4:
        /*001c*/ 	.word	index@(triton_poi_fused_add_15)
        /*0020*/ 	.word	0x00000000


	//----- nvinfo : EIATTR_MIN_STACK_SIZE
	.align		4
.L_5:
        /*0024*/ 	.byte	0x04, 0x12
        /*0026*/ 	.short	(.L_7 - .L_6)
	.align		4
.L_6:
        /*0028*/ 	.word	index@(triton_poi_fused_add_15)
        /*002c*/ 	.word	0x00000000
.L_7:


//--------------------- .nv.info.triton_poi_fused_add_15 --------------------------
	.section	.nv.info.triton_poi_fused_add_15,"",@"SHT_CUDA_INFO"
	.sectionflags	@""
	.align	4


	//----- nvinfo : EIATTR_CUDA_API_VERSION
	.align		4
        /*0000*/ 	.byte	0x04, 0x37
        /*0002*/ 	.short	(.L_9 - .L_8)
.L_8:
        /*0004*/ 	.word	0x0000007c


	//----- nvinfo : EIATTR_KPARAM_INFO
	.align		4
.L_9:
        /*0008*/ 	.byte	0x04, 0x17
        /*000a*/ 	.short	(.L_11 - .L_10)
.L_10:
        /*000c*/ 	.word	0x00000000
        /*0010*/ 	.short	0x0005
        /*0012*/ 	.short	0x0024
        /*0014*/ 	.byte	0x00, 0xf0, 0x11, 0x00


	//----- nvinfo : EIATTR_KPARAM_INFO
	.align		4
.L_11:
        /*0018*/ 	.byte	0x04, 0x17
        /*001a*/ 	.short	(.L_13 - .L_12)
.L_12:
        /*001c*/ 	.word	0x00000000
        /*0020*/ 	.short	0x0004
        /*0022*/ 	.short	0x0020
        /*0024*/ 	.byte	0x00, 0xf0, 0x11, 0x00


	//----- nvinfo : EIATTR_KPARAM_INFO
	.align		4
.L_13:
        /*0028*/ 	.byte	0x04, 0x17
        /*002a*/ 	.short	(.L_15 - .L_14)
.L_14:
        /*002c*/ 	.word	0x00000000
        /*0030*/ 	.short	0x0003
        /*0032*/ 	.short	0x0018
        /*0034*/ 	.byte	0x00, 0xf4, 0x21, 0x00


	//----- nvinfo : EIATTR_KPARAM_INFO
	.align		4
.L_15:
        /*0038*/ 	.byte	0x04, 0x17
        /*003a*/ 	.short	(.L_17 - .L_16)
.L_16:
        /*003c*/ 	.word	0x00000000
        /*0040*/ 	.short	0x0002
        /*0042*/ 	.short	0x0010
        /*0044*/ 	.byte	0x00, 0xf4, 0x21, 0x00


	//----- nvinfo : EIATTR_KPARAM_INFO
	.align		4
.L_17:
        /*0048*/ 	.byte	0x04, 0x17
        /*004a*/ 	.short	(.L_19 - .L_18)
.L_18:
        /*004c*/ 	.word	0x00000000
        /*0050*/ 	.short	0x0001
        /*0052*/ 	.short	0x0008
        /*0054*/ 	.byte	0x00, 0xf4, 0x21, 0x00


	//----- nvinfo : EIATTR_KPARAM_INFO
	.align		4
.L_19:
        /*0058*/ 	.byte	0x04, 0x17
        /*005a*/ 	.short	(.L_21 - .L_20)
.L_20:
        /*005c*/ 	.word	0x00000000
        /*0060*/ 	.short	0x0000
        /*0062*/ 	.short	0x0000
        /*0064*/ 	.byte	0x00, 0xf4, 0x21, 0x00


	//----- nvinfo : EIATTR_SPARSE_MMA_MASK
	.align		4
.L_21:
        /*0068*/ 	.byte	0x03, 0x50
        /*006a*/ 	.short	0x0000


	//----- nvinfo : EIATTR_MAXREG_COUNT
	.align		4
        /*006c*/ 	.byte	0x03, 0x1b
        /*006e*/ 	.short	0x00ff


	//----- nvinfo : EIATTR_EXIT_INSTR_OFFSETS
	.align		4
        /*0070*/ 	.byte	0x04, 0x1c
        /*0072*/ 	.short	(.L_23 - .L_22)


	//   ....[0]....
.L_22:
        /*0074*/ 	.word	0x00000a70


	//   ....[1]....
        /*0078*/ 	.word	0x00000ac0


	//----- nvinfo : EIATTR_REQNTID
	.align		4
.L_23:
        /*007c*/ 	.byte	0x04, 0x10
        /*007e*/ 	.short	(.L_25 - .L_24)
.L_24:
        /*0080*/ 	.word	0x00000100
        /*0084*/ 	.word	0x00000001
        /*0088*/ 	.word	0x00000001


	//----- nvinfo : EIATTR_CBANK_PARAM_SIZE
	.align		4
.L_25:
        /*008c*/ 	.byte	0x03, 0x19
        /*008e*/ 	.short	0x0028


	//----- nvinfo : EIATTR_PARAM_CBANK
	.align		4
        /*0090*/ 	.byte	0x04, 0x0a
        /*0092*/ 	.short	(.L_27 - .L_26)
	.align		4
.L_26:
        /*0094*/ 	.word	index@(.nv.constant0.triton_poi_fused_add_15)
        /*0098*/ 	.short	0x0210
        /*009a*/ 	.short	0x0028


	//----- nvinfo : EIATTR_SW_WAR
	.align		4
.L_27:
        /*009c*/ 	.byte	0x04, 0x36
        /*009e*/ 	.short	(.L_29 - .L_28)
.L_28:
        /*00a0*/ 	.word	0x00000008
.L_29:


//--------------------- .nv.callgraph             --------------------------
	.section	.nv.callgraph,"",@"SHT_CUDA_CALLGRAPH"
	.align	4
	.sectionentsize	8
	.align		4
        /*0000*/ 	.word	0x00000000
	.align		4
        /*0004*/ 	.word	0xffffffff
	.align		4
        /*0008*/ 	.word	0x00000000
	.align		4
        /*000c*/ 	.word	0xfffffffe
	.align		4
        /*0010*/ 	.word	0x00000000
	.align		4
        /*0014*/ 	.word	0xfffffffd
	.align		4
        /*0018*/ 	.word	0x00000000
	.align		4
        /*001c*/ 	.word	0xfffffffc


//--------------------- .text.triton_poi_fused_add_15 --------------------------
	.section	.text.triton_poi_fused_add_15,"ax",@progbits
	.sectionflags	@"SHF_BARRIERS=1"
	.align	128
        .global         triton_poi_fused_add_15
        .type           triton_poi_fused_add_15,@function
        .size           triton_poi_fused_add_15,(.L_x_1 - triton_poi_fused_add_15)
        .other          triton_poi_fused_add_15,@"STO_CUDA_ENTRY STV_DEFAULT"
triton_poi_fused_add_15:
.text.triton_poi_fused_add_15:
[----:B------:R-:W0:Y:S01]  /*0000*/  LDC R1, c[0x0][0x28] ;  /* 0x00000a00ff017b82 */ /* 0x000e220000000800 */
[----:B------:R-:W1:Y:S07]  /*0010*/  S2R R29, SR_CTAID.X ;  /* 0x00000000001d7919 */ /* 0x000e6e0000002500 */
[----:B------:R-:W2:Y:S01]  /*0020*/  LDC.64 R16, c[0x0][0x218] ;  /* 0x00008600ff107b82 */ /* 0x000ea20000000a00 */
[----:B------:R-:W-:Y:S02]  /*0030*/  CS2R R4, SRZ ;  /* 0x0000000000047805 */ /* 0x000fe4000001ff00 */
[----:B------:R-:W-:Y:S01]  /*0040*/  CS2R R6, SRZ ;  /* 0x0000000000067805 */ /* 0x000fe2000001ff00 */
[----:B------:R-:W3:Y:S01]  /*0050*/  S2R R2, SR_TID.X ;  /* 0x0000000000027919 */ /* 0x000ee20000002100 */
[----:B------:R-:W-:Y:S01]  /*0060*/  ULDC.64 UR6, c[0x0][0x208] ;  /* 0x0000820000067ab9 */ /* 0x000fe20000000a00 */
[----:B------:R-:W4:Y:S02]  /*0070*/  S2R R23, SR_CTAID.Y ;  /* 0x0000000000177919 */ /* 0x000f240000002600 */
[----:B------:R-:W5:Y:S08]  /*0080*/  LDC.64 R20, c[0x0][0x210] ;  /* 0x00008400ff147b82 */ /* 0x000f700000000a00 */
[----:B------:R-:W5:Y:S01]  /*0090*/  LDC.64 R24, c[0x0][0x220] ;  /* 0x00008800ff187b82 */ /* 0x000f620000000a00 */
[----:B-1----:R-:W-:-:S02]  /*00a0*/  IMAD.SHL.U32 R29, R29, 0x40, RZ ;  /* 0x000000401d1d7824 */ /* 0x002fc400078e00ff */
[----:B---3--:R-:W-:Y:S01]  /*00b0*/  IMAD.SHL.U32 R0, R2, 0x4, RZ ;  /* 0x0000000402007824 */ /* 0x008fe200078e00ff */
[----:B------:R-:W-:Y:S01]  /*00c0*/  SHF.R.U32.HI R28, RZ, 0x4, R2 ;  /* 0x00000004ff1c7819 */ /* 0x000fe20000011602 */
[----:B----4-:R-:W-:-:S03]  /*00d0*/  IMAD.SHL.U32 R23, R23, 0x40, RZ ;  /* 0x0000004017177824 */ /* 0x010fc600078e00ff */
[----:B------:R-:W-:Y:S02]  /*00e0*/  LOP3.LUT R3, R29, 0x3c, R0, 0xf8, !PT ;  /* 0x0000003c1d037812 */ /* 0x000fe400078ef800 */
[----:B------:R-:W-:Y:S02]  /*00f0*/  SGXT.U32 R28, R28, 0x4 ;  /* 0x000000041c1c781a */ /* 0x000fe40000000000 */
[C---:B------:R-:W-:Y:S01]  /*0100*/  ISETP.GE.AND P0, PT, R3.reuse, 0xc0, PT ;  /* 0x000000c00300780c */ /* 0x040fe20003f06270 */
[----:B--2---:R-:W-:Y:S01]  /*0110*/  IMAD.WIDE R16, R3, 0x4, R16 ;  /* 0x0000000403107825 */ /* 0x004fe200078e0210 */
[----:B------:R-:W-:-:S04]  /*0120*/  LOP3.LUT R2, R23, R28, RZ, 0xfc, !PT ;  /* 0x0000001c17027212 */ /* 0x000fc800078efcff */
[C---:B------:R-:W-:Y:S01]  /*0130*/  ISETP.LT.AND P1, PT, R2.reuse, 0x100, !P0 ;  /* 0x000001000200780c */ /* 0x040fe20004721270 */
[----:B------:R-:W-:Y:S01]  /*0140*/  IMAD R19, R2, 0xc0, R3 ;  /* 0x000000c002137824 */ /* 0x000fe200078e0203 */
[----:B------:R-:W-:Y:S02]  /*0150*/  CS2R R12, SRZ ;  /* 0x00000000000c7805 */ /* 0x000fe4000001ff00 */
[----:B------:R-:W-:Y:S02]  /*0160*/  CS2R R14, SRZ ;  /* 0x00000000000e7805 */ /* 0x000fe4000001ff00 */
[----:B------:R-:W-:Y:S02]  /*0170*/  CS2R R8, SRZ ;  /* 0x0000000000087805 */ /* 0x000fe4000001ff00 */
[----:B------:R-:W-:Y:S01]  /*0180*/  CS2R R10, SRZ ;  /* 0x00000000000a7805 */ /* 0x000fe2000001ff00 */
[----:B------:R5:W2:Y:S02]  /*0190*/  @!P0 LDG.E.EL.128 R4, desc[UR6][R16.64] ;  /* 0x0000000610048981 */ /* 0x000aa4000c2e1d00 */
[----:B-----5:R-:W-:-:S04]  /*01a0*/  IMAD.WIDE R16, R19, 0x4, R20 ;  /* 0x0000000413107825 */ /* 0x020fc800078e0214 */
[----:B0-----:R-:W-:Y:S01]  /*01b0*/  IMAD.WIDE R18, R19, 0x4, R24 ;  /* 0x0000000413127825 */ /* 0x001fe200078e0218 */
[----:B------:R0:W2:Y:S04]  /*01c0*/  @P1 LDG.E.EL.128 R12, desc[UR6][R16.64] ;  /* 0x00000006100c1981 */ /* 0x0000a8000c2e1d00 */
[----:B------:R1:W2:Y:S01]  /*01d0*/  @P1 LDG.E.EL.128 R8, desc[UR6][R18.64] ;  /* 0x0000000612081981 */ /* 0x0002a2000c2e1d00 */
[----:B------:R-:W-:Y:S02]  /*01e0*/  LOP3.LUT R22, R23, 0x10, R28, 0xfe, !PT ;  /* 0x0000001017167812 */ /* 0x000fe400078efe1c */
[----:B------:R-:W-:Y:S02]  /*01f0*/  LOP3.LUT R2, R23, 0x20, R28, 0xfe, !PT ;  /* 0x0000002017027812 */ /* 0x000fe400078efe1c */
[C---:B------:R-:W-:Y:S01]  /*0200*/  ISETP.LT.AND P1, PT, R22.reuse, 0x100, !P0 ;  /* 0x000001001600780c */ /* 0x040fe20004721270 */
[----:B------:R-:W-:Y:S01]  /*0210*/  IMAD R22, R22, 0xc0, R3 ;  /* 0x000000c016167824 */ /* 0x000fe200078e0203 */
[----:B------:R-:W-:-:S02]  /*0220*/  LOP3.LUT R24, R23, 0x30, R28, 0xfe, !PT ;  /* 0x0000003017187812 */ /* 0x000fc400078efe1c */
[----:B0-----:R-:W-:Y:S02]  /*0230*/  CS2R R16, SRZ ;  /* 0x0000000000107805 */ /* 0x001fe4000001ff00 */
[C---:B------:R-:W-:Y:S01]  /*0240*/  ISETP.LT.AND P2, PT, R2.reuse, 0x100, !P0 ;  /* 0x000001000200780c */ /* 0x040fe20004741270 */
[--C-:B------:R-:W-:Y:S01]  /*0250*/  IMAD R2, R2, 0xc0, R3.reuse ;  /* 0x000000c002027824 */ /* 0x100fe200078e0203 */
[C---:B------:R-:W-:Y:S01]  /*0260*/  ISETP.LT.AND P0, PT, R24.reuse, 0x100, !P0 ;  /* 0x000001001800780c */ /* 0x040fe20004701270 */
[----:B------:R-:W-:Y:S01]  /*0270*/  IMAD R3, R24, 0xc0, R3 ;  /* 0x000000c018037824 */ /* 0x000fe200078e0203 */
[----:B-1----:R-:W-:Y:S02]  /*0280*/  CS2R R18, SRZ ;  /* 0x0000000000127805 */ /* 0x002fe4000001ff00 */
[----:B------:R-:W-:Y:S01]  /*0290*/  LOP3.LUT R0, R23, 0x3c, R0, 0xf8, !PT ;  /* 0x0000003c17007812 */ /* 0x000fe200078ef800 */
[----:B--2---:R-:W-:Y:S01]  /*02a0*/  FFMA R25, R10, R6, R14 ;  /* 0x000000060a197223 */ /* 0x004fe2000000000e */
[----:B------:R-:W-:Y:S01]  /*02b0*/  FFMA R26, R11, R7, R15 ;  /* 0x000000070b1a7223 */ /* 0x000fe2000000000f */
[----:B------:R-:W-:Y:S01]  /*02c0*/  FFMA R27, R8, R4, R12 ;  /* 0x00000004081b7223 */ /* 0x000fe2000000000c */
[----:B------:R-:W0:Y:S01]  /*02d0*/  LDC.64 R14, c[0x0][0x220] ;  /* 0x00008800ff0e7b82 */ /* 0x000e220000000a00 */
[----:B------:R-:W-:Y:S01]  /*02e0*/  FFMA R24, R9, R5, R13 ;  /* 0x0000000509187223 */ /* 0x000fe2000000000d */
[----:B------:R-:W-:Y:S01]  /*02f0*/  IMAD.WIDE R8, R22, 0x4, R20 ;  /* 0x0000000416087825 */ /* 0x000fe200078e0214 */
[----:B------:R-:W-:-:S04]  /*0300*/  CS2R R10, SRZ ;  /* 0x00000000000a7805 */ /* 0x000fc8000001ff00 */
[----:B------:R1:W2:Y:S02]  /*0310*/  @P1 LDG.E.EL.128 R16, desc[UR6][R8.64] ;  /* 0x0000000608101981 */ /* 0x0002a4000c2e1d00 */
[----:B-1----:R-:W-:Y:S01]  /*0320*/  CS2R R8, SRZ ;  /* 0x0000000000087805 */ /* 0x002fe2000001ff00 */
[----:B0-----:R-:W-:-:S05]  /*0330*/  IMAD.WIDE R22, R22, 0x4, R14 ;  /* 0x0000000416167825 */ /* 0x001fca00078e020e */
[----:B------:R0:W2:Y:S01]  /*0340*/  @P1 LDG.E.EL.128 R8, desc[UR6][R22.64] ;  /* 0x0000000616081981 */ /* 0x0000a2000c2e1d00 */
[----:B------:R-:W-:-:S04]  /*0350*/  IMAD.WIDE R12, R2, 0x4, R20 ;  /* 0x00000004020c7825 */ /* 0x000fc800078e0214 */
[----:B------:R-:W-:-:S04]  /*0360*/  IMAD.WIDE R20, R3, 0x4, R20 ;  /* 0x0000000403147825 */ /* 0x000fc800078e0214 */
[----:B0-----:R-:W-:-:S04]  /*0370*/  IMAD.WIDE R22, R2, 0x4, R14 ;  /* 0x0000000402167825 */ /* 0x001fc800078e020e */
[----:B------:R-:W-:Y:S01]  /*0380*/  IMAD.WIDE R2, R3, 0x4, R14 ;  /* 0x0000000403027825 */ /* 0x000fe200078e020e */
[----:B------:R-:W-:-:S03]  /*0390*/  CS2R R14, SRZ ;  /* 0x00000000000e7805 */ /* 0x000fc6000001ff00 */
[----:B--2---:R-:W-:Y:S01]  /*03a0*/  FFMA R16, R8, R4, R16 ;  /* 0x0000000408107223 */ /* 0x004fe20000000010 */
[----:B------:R-:W-:Y:S01]  /*03b0*/  FFMA R17, R9, R5, R17 ;  /* 0x0000000509117223 */ /* 0x000fe20000000011 */
[----:B------:R-:W-:Y:S01]  /*03c0*/  FFMA R18, R10, R6, R18 ;  /* 0x000000060a127223 */ /* 0x000fe20000000012 */
[----:B------:R-:W-:Y:S01]  /*03d0*/  FFMA R19, R11, R7, R19 ;  /* 0x000000070b137223 */ /* 0x000fe20000000013 */
[----:B------:R-:W-:Y:S02]  /*03e0*/  CS2R R8, SRZ ;  /* 0x0000000000087805 */ /* 0x000fe4000001ff00 */
[----:B------:R-:W-:-:S06]  /*03f0*/  CS2R R10, SRZ ;  /* 0x00000000000a7805 */ /* 0x000fcc000001ff00 */
[----:B------:R0:W2:Y:S02]  /*0400*/  @P2 LDG.E.EL.128 R8, desc[UR6][R12.64] ;  /* 0x000000060c082981 */ /* 0x0000a4000c2e1d00 */
[----:B0-----:R-:W-:-:S06]  /*0410*/  CS2R R12, SRZ ;  /* 0x00000000000c7805 */ /* 0x001fcc000001ff00 */
[----:B------:R0:W2:Y:S01]  /*0420*/  @P2 LDG.E.EL.128 R12, desc[UR6][R22.64] ;  /* 0x00000006160c2981 */ /* 0x0000a2000c2e1d00 */
[----:B------:R-:W1:Y:S01]  /*0430*/  S2UR UR5, SR_CgaCtaId ;  /* 0x00000000000579c3 */ /* 0x000e620000008800 */
[----:B------:R-:W-:Y:S01]  /*0440*/  UMOV UR4, 0x400 ;  /* 0x0000040000047882 */ /* 0x000fe20000000000 */
[----:B0-----:R-:W0:Y:S01]  /*0450*/  S2R R23, SR_TID.X ;  /* 0x0000000000177919 */ /* 0x001e220000002100 */
[----:B-1----:R-:W-:Y:S01]  /*0460*/  UPRMT UR4, UR5, 0x654, UR4 ;  /* 0x0000065405047896 */ /* 0x002fe20008000004 */
[----:B--2---:R-:W-:Y:S01]  /*0470*/  FFMA R13, R13, R5, R9 ;  /* 0x000000050d0d7223 */ /* 0x004fe20000000009 */
[----:B0-----:R-:W-:Y:S02]  /*0480*/  IMAD.SHL.U32 R9, R23, 0x100, RZ ;  /* 0x0000010017097824 */ /* 0x001fe400078e00ff */
[----:B------:R-:W-:Y:S01]  /*0490*/  FFMA R12, R12, R4, R8 ;  /* 0x000000040c0c7223 */ /* 0x000fe20000000008 */
[----:B------:R-:W-:Y:S01]  /*04a0*/  SHF.R.U32.HI R8, RZ, 0x4, R23 ;  /* 0x00000004ff087819 */ /* 0x000fe20000011617 */
[----:B------:R-:W-:Y:S01]  /*04b0*/  FFMA R14, R14, R6, R10 ;  /* 0x000000060e0e7223 */ /* 0x000fe2000000000a */
[----:B------:R-:W-:Y:S01]  /*04c0*/  FFMA R15, R15, R7, R11 ;  /* 0x000000070f0f7223 */ /* 0x000fe2000000000b */
[----:B------:R-:W-:-:S02]  /*04d0*/  LOP3.LUT R9, R9, 0xf00, RZ, 0xc0, !PT ;  /* 0x00000f0009097812 */ /* 0x000fc400078ec0ff */
[----:B------:R-:W-:Y:S02]  /*04e0*/  SGXT.U32 R8, R8, 0x4 ;  /* 0x000000040808781a */ /* 0x000fe40000000000 */
[C---:B------:R-:W-:Y:S02]  /*04f0*/  LOP3.LUT R10, R9.reuse, 0x40, RZ, 0xfc, !PT ;  /* 0x00000040090a7812 */ /* 0x040fe400078efcff */
[C---:B------:R-:W-:Y:S02]  /*0500*/  LOP3.LUT R8, R9.reuse, R8, RZ, 0xfc, !PT ;  /* 0x0000000809087212 */ /* 0x040fe400078efcff */
[C---:B------:R-:W-:Y:S02]  /*0510*/  LEA.HI R11, R9.reuse, UR4, RZ, 0x1e ;  /* 0x00000004090b7c11 */ /* 0x040fe4000f8ff0ff */
[----:B------:R-:W-:Y:S02]  /*0520*/  LEA.HI R23, R10, UR4, RZ, 0x1e ;  /* 0x000000040a177c11 */ /* 0x000fe4000f8ff0ff */
[C---:B------:R-:W-:Y:S01]  /*0530*/  LOP3.LUT R10, R9.reuse, 0x80, RZ, 0xfc, !PT ;  /* 0x00000080090a7812 */ /* 0x040fe200078efcff */
[C---:B------:R-:W-:Y:S01]  /*0540*/  IMAD R22, R8.reuse, 0x4, R11 ;  /* 0x0000000408167824 */ /* 0x040fe200078e020b */
[----:B------:R-:W-:Y:S01]  /*0550*/  LOP3.LUT R9, R9, 0xc0, RZ, 0xfc, !PT ;  /* 0x000000c009097812 */ /* 0x000fe200078efcff */
[----:B------:R-:W-:Y:S01]  /*0560*/  IMAD R23, R8, 0x4, R23 ;  /* 0x0000000408177824 */ /* 0x000fe200078e0217 */
[----:B------:R-:W-:-:S02]  /*0570*/  LEA.HI R11, R10, UR4, RZ, 0x1e ;  /* 0x000000040a0b7c11 */ /* 0x000fc4000f8ff0ff */
[----:B------:R-:W-:Y:S01]  /*0580*/  STS [R22], R27 ;  /* 0x0000001b16007388 */ /* 0x000fe20000000800 */
[----:B------:R-:W-:-:S03]  /*0590*/  LEA.HI R9, R9, UR4, RZ, 0x1e ;  /* 0x0000000409097c11 */ /* 0x000fc6000f8ff0ff */
[----:B------:R0:W-:Y:S02]  /*05a0*/  STS [R23+0x100], R24 ;  /* 0x0001001817007388 */ /* 0x0001e40000000800 */
[----:B0-----:R-:W-:Y:S01]  /*05b0*/  IMAD R24, R8, 0x4, R11 ;  /* 0x0000000408187824 */ /* 0x001fe200078e020b */
[----:B------:R-:W-:-:S04]  /*05c0*/  CS2R R10, SRZ ;  /* 0x00000000000a7805 */ /* 0x000fc8000001ff00 */
[----:B------:R0:W-:Y:S02]  /*05d0*/  STS [R24+0x200], R25 ;  /* 0x0002001918007388 */ /* 0x0001e40000000800 */
[----:B0-----:R-:W-:Y:S01]  /*05e0*/  IMAD R25, R8, 0x4, R9 ;  /* 0x0000000408197824 */ /* 0x001fe200078e0209 */
[----:B------:R-:W-:-:S04]  /*05f0*/  CS2R R8, SRZ ;  /* 0x0000000000087805 */ /* 0x000fc8000001ff00 */
[----:B------:R-:W-:Y:S04]  /*0600*/  STS [R25+0x300], R26 ;  /* 0x0003001a19007388 */ /* 0x000fe80000000800 */
[----:B------:R-:W-:Y:S04]  /*0610*/  STS [R22+0x40], R16 ;  /* 0x0000401016007388 */ /* 0x000fe80000000800 */
[----:B------:R0:W-:Y:S04]  /*0620*/  STS [R23+0x140], R17 ;  /* 0x0001401117007388 */ /* 0x0001e80000000800 */
[----:B------:R-:W-:Y:S04]  /*0630*/  STS [R24+0x240], R18 ;  /* 0x0002401218007388 */ /* 0x000fe80000000800 */
[----:B------:R1:W-:Y:S01]  /*0640*/  STS [R25+0x340], R19 ;  /* 0x0003401319007388 */ /* 0x0003e20000000800 */
[----:B0-----:R-:W-:-:S03]  /*0650*/  CS2R R16, SRZ ;  /* 0x0000000000107805 */ /* 0x001fc6000001ff00 */
[----:B------:R0:W2:Y:S01]  /*0660*/  @P0 LDG.E.EL.128 R8, desc[UR6][R20.64] ;  /* 0x0000000614080981 */ /* 0x0000a2000c2e1d00 */
[----:B------:R-:W3:Y:S01]  /*0670*/  S2R R27, SR_TID.X ;  /* 0x00000000001b7919 */ /* 0x000ee20000002100 */
[----:B-1----:R-:W-:-:S06]  /*0680*/  CS2R R18, SRZ ;  /* 0x0000000000127805 */ /* 0x002fcc000001ff00 */
[----:B------:R1:W2:Y:S01]  /*0690*/  @P0 LDG.E.EL.128 R16, desc[UR6][R2.64] ;  /* 0x0000000602100981 */ /* 0x0002a2000c2e1d00 */
[----:B------:R-:W-:Y:S02]  /*06a0*/  ISETP.GE.AND P0, PT, R0, 0x100, PT ;  /* 0x000001000000780c */ /* 0x000fe40003f06270 */
[----:B0-----:R-:W-:Y:S01]  /*06b0*/  LOP3.LUT R20, R29, 0x20, R28, 0xfe, !PT ;  /* 0x000000201d147812 */ /* 0x001fe200078efe1c */
[----:B------:R0:W-:Y:S03]  /*06c0*/  STS [R22+0x80], R12 ;  /* 0x0000800c16007388 */ /* 0x0001e60000000800 */
[----:B------:R-:W-:Y:S01]  /*06d0*/  ISETP.LT.AND P3, PT, R20, 0xc0, !P0 ;  /* 0x000000c01400780c */ /* 0x000fe20004761270 */
[----:B------:R-:W-:Y:S04]  /*06e0*/  STS [R23+0x180], R13 ;  /* 0x0001800d17007388 */ /* 0x000fe80000000800 */
[----:B------:R-:W-:Y:S04]  /*06f0*/  STS [R24+0x280], R14 ;  /* 0x0002800e18007388 */ /* 0x000fe80000000800 */
[----:B------:R-:W-:Y:S01]  /*0700*/  STS [R25+0x380], R15 ;  /* 0x0003800f19007388 */ /* 0x000fe20000000800 */
[C---:B---3--:R-:W-:Y:S01]  /*0710*/  IMAD.SHL.U32 R26, R27.reuse, 0x4, RZ ;  /* 0x000000041b1a7824 */ /* 0x048fe200078e00ff */
[----:B-1----:R-:W-:-:S04]  /*0720*/  LOP3.LUT R3, R27, 0xf0, RZ, 0xc0, !PT ;  /* 0x000000f01b037812 */ /* 0x002fc800078ec0ff */
[----:B------:R-:W-:Y:S01]  /*0730*/  LOP3.LUT R2, R26, 0x3fc, RZ, 0xc0, !PT ;  /* 0x000003fc1a027812 */ /* 0x000fe200078ec0ff */
[----:B------:R-:W-:Y:S02]  /*0740*/  VIADD R3, R3, UR4 ;  /* 0x0000000403037c36 */ /* 0x000fe40008000000 */
[----:B--2---:R-:W-:Y:S01]  /*0750*/  FFMA R21, R16, R4, R8 ;  /* 0x0000000410157223 */ /* 0x004fe20000000008 */
[----:B------:R-:W-:Y:S01]  /*0760*/  FFMA R8, R17, R5, R9 ;  /* 0x0000000511087223 */ /* 0x000fe20000000009 */
[----:B------:R-:W-:Y:S01]  /*0770*/  FFMA R17, R18, R6, R10 ;  /* 0x0000000612117223 */ /* 0x000fe2000000000a */
[----:B------:R-:W-:Y:S01]  /*0780*/  FFMA R18, R19, R7, R11 ;  /* 0x0000000713127223 */ /* 0x000fe2000000000b */
[C---:B------:R-:W-:Y:S01]  /*0790*/  LOP3.LUT R4, R2.reuse, 0x400, RZ, 0xfc, !PT ;  /* 0x0000040002047812 */ /* 0x040fe200078efcff */
[----:B------:R-:W-:Y:S01]  /*07a0*/  STS [R22+0xc0], R21 ;  /* 0x0000c01516007388 */ /* 0x000fe20000000800 */
[----:B------:R-:W-:Y:S02]  /*07b0*/  LOP3.LUT R5, R2, 0x800, RZ, 0xfc, !PT ;  /* 0x0000080002057812 */ /* 0x000fe400078efcff */
[----:B------:R-:W-:Y:S01]  /*07c0*/  SHF.R.U32.HI R4, RZ, 0x2, R4 ;  /* 0x00000002ff047819 */ /* 0x000fe20000011604 */
[----:B------:R-:W-:Y:S01]  /*07d0*/  STS [R23+0x1c0], R8 ;  /* 0x0001c00817007388 */ /* 0x000fe20000000800 */
[----:B------:R-:W-:-:S02]  /*07e0*/  SHF.R.U32.HI R5, RZ, 0x2, R5 ;  /* 0x00000002ff057819 */ /* 0x000fc40000011605 */
[----:B------:R-:W-:Y:S01]  /*07f0*/  LOP3.LUT R4, R4, 0x1f0, RZ, 0xc0, !PT ;  /* 0x000001f004047812 */ /* 0x000fe200078ec0ff */
[----:B------:R-:W-:Y:S01]  /*0800*/  STS [R24+0x2c0], R17 ;  /* 0x0002c01118007388 */ /* 0x000fe20000000800 */
[----:B------:R-:W-:-:S03]  /*0810*/  LOP3.LUT R6, R5, 0x2f0, RZ, 0xc0, !PT ;  /* 0x000002f005067812 */ /* 0x000fc600078ec0ff */
[----:B------:R1:W-:Y:S01]  /*0820*/  STS [R25+0x3c0], R18 ;  /* 0x0003c01219007388 */ /* 0x0003e20000000800 */
[----:B------:R-:W-:Y:S02]  /*0830*/  VIADD R5, R4, UR4 ;  /* 0x0000000404057c36 */ /* 0x000fe40008000000 */
[----:B------:R-:W-:Y:S02]  /*0840*/  VIADD R7, R6, UR4 ;  /* 0x0000000406077c36 */ /* 0x000fe40008000000 */
[C---:B------:R-:W-:Y:S01]  /*0850*/  IMAD R4, R2.reuse, 0x4, R3 ;  /* 0x0000000402047824 */ /* 0x040fe200078e0203 */
[----:B------:R-:W-:Y:S01]  /*0860*/  SHF.R.S32.HI R3, RZ, 0x1f, R0 ;  /* 0x0000001fff037819 */ /* 0x000fe20000011400 */
[C---:B------:R-:W-:Y:S01]  /*0870*/  IMAD R9, R2.reuse, 0x4, R5 ;  /* 0x0000000402097824 */ /* 0x040fe200078e0205 */
[----:B------:R-:W-:Y:S01]  /*0880*/  BAR.SYNC.DEFER_BLOCKING 0x0 ;  /* 0x0000000000007b1d */ /* 0x000fe20000010000 */
[----:B0-----:R-:W-:Y:S01]  /*0890*/  IMAD R12, R2, 0x4, R7 ;  /* 0x00000004020c7824 */ /* 0x001fe200078e0207 */
[----:B------:R-:W-:-:S02]  /*08a0*/  LEA.HI R3, R3, R0, RZ, 0x6 ;  /* 0x0000000003037211 */ /* 0x000fc400078f30ff */
[----:B-1----:R-:W-:-:S04]  /*08b0*/  LOP3.LUT R18, R29, 0x10, R28, 0xfe, !PT ;  /* 0x000000101d127812 */ /* 0x002fc800078efe1c */
[----:B------:R-:W0:Y:S01]  /*08c0*/  LDC.64 R16, c[0x0][0x228] ;  /* 0x00008a00ff107b82 */ /* 0x000e220000000a00 */
[----:B------:R-:W-:Y:S02]  /*08d0*/  LOP3.LUT R19, R3, 0xffffffc0, RZ, 0xc0, !PT ;  /* 0xffffffc003137812 */ /* 0x000fe400078ec0ff */
[----:B------:R-:W-:Y:S02]  /*08e0*/  SHF.R.S32.HI R3, RZ, 0x6, R3 ;  /* 0x00000006ff037819 */ /* 0x000fe40000011403 */
[----:B------:R-:W-:Y:S01]  /*08f0*/  ISETP.LT.AND P2, PT, R18, 0xc0, !P0 ;  /* 0x000000c01200780c */ /* 0x000fe20004741270 */
[----:B------:R-:W-:Y:S01]  /*0900*/  IMAD.IADD R22, R0, 0x1, -R19 ;  /* 0x0000000100167824 */ /* 0x000fe200078e0a13 */
[----:B------:R-:W-:Y:S02]  /*0910*/  LOP3.LUT R19, R2, 0xc00, RZ, 0xfc, !PT ;  /* 0x00000c0002137812 */ /* 0x000fe400078efcff */
[----:B------:R-:W-:Y:S01]  /*0920*/  LOP3.LUT R0, R29, R28, RZ, 0xfc, !PT ;  /* 0x0000001c1d007212 */ /* 0x000fe200078efcff */
[----:B------:R-:W-:Y:S01]  /*0930*/  IMAD R3, R3, 0x3000, R22 ;  /* 0x0000300003037824 */ /* 0x000fe200078e0216 */
[----:B------:R-:W-:-:S02]  /*0940*/  LOP3.LUT R28, R29, 0x30, R28, 0xfe, !PT ;  /* 0x000000301d1c7812 */ /* 0x000fc400078efe1c */
[----:B------:R-:W-:Y:S01]  /*0950*/  SHF.R.U32.HI R19, RZ, 0x2, R19 ;  /* 0x00000002ff137819 */ /* 0x000fe20000011613 */
[--C-:B------:R-:W-:Y:S01]  /*0960*/  IMAD R21, R18, 0x40, R3.reuse ;  /* 0x0000004012157824 */ /* 0x100fe200078e0203 */
[----:B------:R-:W-:Y:S01]  /*0970*/  ISETP.LT.AND P1, PT, R0, 0xc0, !P0 ;  /* 0x000000c00000780c */ /* 0x000fe20004721270 */
[--C-:B------:R-:W-:Y:S01]  /*0980*/  IMAD R23, R20, 0x40, R3.reuse ;  /* 0x0000004014177824 */ /* 0x100fe200078e0203 */
[----:B------:R-:W-:Y:S01]  /*0990*/  LOP3.LUT R22, R19, 0x3f0, RZ, 0xc0, !PT ;  /* 0x000003f013167812 */ /* 0x000fe200078ec0ff */
[----:B------:R-:W1:Y:S01]  /*09a0*/  LDS.128 R4, [R4] ;  /* 0x0000000004047984 */ /* 0x000e620000000c00 */
[----:B------:R-:W-:Y:S01]  /*09b0*/  ISETP.LT.AND P0, PT, R28, 0xc0, !P0 ;  /* 0x000000c01c00780c */ /* 0x000fe20004701270 */
[----:B------:R-:W-:Y:S02]  /*09c0*/  IMAD R19, R0, 0x40, R3 ;  /* 0x0000004000137824 */ /* 0x000fe400078e0203 */
[----:B------:R-:W2:Y:S01]  /*09d0*/  LDS.128 R8, [R9+0x1000] ;  /* 0x0010000009087984 */ /* 0x000ea20000000c00 */
[----:B------:R-:W-:-:S02]  /*09e0*/  VIADD R25, R22, UR4 ;  /* 0x0000000416197c36 */ /* 0x000fc40008000000 */
[--C-:B0-----:R-:W-:Y:S01]  /*09f0*/  IMAD.WIDE R18, R19, 0x4, R16.reuse ;  /* 0x0000000413127825 */ /* 0x101fe200078e0210 */
[----:B------:R-:W0:Y:S03]  /*0a00*/  LDS.128 R12, [R12+0x2000] ;  /* 0x002000000c0c7984 */ /* 0x000e260000000c00 */
[----:B------:R-:W-:-:S04]  /*0a10*/  IMAD.WIDE R20, R21, 0x4, R16 ;  /* 0x0000000415147825 */ /* 0x000fc800078e0210 */
[----:B------:R-:W-:-:S04]  /*0a20*/  IMAD.WIDE R22, R23, 0x4, R16 ;  /* 0x0000000417167825 */ /* 0x000fc800078e0210 */
[----:B------:R-:W-:Y:S01]  /*0a30*/  IMAD R25, R2, 0x4, R25 ;  /* 0x0000000402197824 */ /* 0x000fe200078e0219 */
[----:B-1----:R1:W-:Y:S04]  /*0a40*/  @P1 STG.E.128 desc[UR6][R18.64], R4 ;  /* 0x0000000412001986 */ /* 0x0023e8000c101d06 */
[----:B--2---:R1:W-:Y:S04]  /*0a50*/  @P2 STG.E.128 desc[UR6][R20.64], R8 ;  /* 0x0000000814002986 */ /* 0x0043e8000c101d06 */
[----:B0-----:R1:W-:Y:S01]  /*0a60*/  @P3 STG.E.128 desc[UR6][R22.64], R12 ;  /* 0x0000000c16003986 */ /* 0x0013e2000c101d06 */
[----:B------:R-:W-:Y:S05]  /*0a70*/  @!P0 EXIT ;  /* 0x000000000000894d */ /* 0x000fea0003800000 */
[----:B------:R-:W0:Y:S01]  /*0a80*/  LDS.128 R24, [R25+0x3000] ;  /* 0x0030000019187984 */ /* 0x000e220000000c00 */
[----:B------:R-:W-:-:S04]  /*0a90*/  IMAD R3, R28, 0x40, R3 ;  /* 0x000000401c037824 */ /* 0x000fc800078e0203 */
[----:B------:R-:W-:-:S05]  /*0aa0*/  IMAD.WIDE R16, R3, 0x4, R16 ;  /* 0x0000000403107825 */ /* 0x000fca00078e0210 */
[----:B0-----:R-:W-:Y:S01]  /*0ab0*/  STG.E.128 desc[UR6][R16.64], R24 ;  /* 0x0000001810007986 */ /* 0x001fe2000c101d06 */
[----:B------:R-:W-:Y:S05]  /*0ac0*/  EXIT ;  /* 0x000000000000794d */ /* 0x000fea0003800000 */
.L_x_0:
[----:B------:R-:W-:-:S00]  /*0ad0*/  BRA `(.L_x_0) ;  /* 0xfffffffc00fc7947 */ /* 0x000fc0000383ffff */
[----:B------:R-:W-:-:S00]  /*0ae0*/  NOP ;  /* 0x0000000000007918 */ /* 0x000fc00000000000 */
        /* <DEDUP_REMOVED lines=9> */
.L_x_1:


//--------------------- .nv.shared.triton_poi_fused_add_15 --------------------------
	.section	.nv.shared.triton_poi_fused_add_15,"aw",@nobits
	.sectionflags	@""
	.align	16
	.zero		1024


//--------------------- .nv.constant0.triton_poi_fused_add_15 --------------------------
	.section	.nv.constant0.triton_poi_fused_add_15,"a",@progbits
	.sectionflags	@""
	.align	4
.nv.constant0.triton_poi_fused_add_15:
	.zero		568
